//
// Generated by NVIDIA NVVM Compiler
//
// Compiler Build ID: CL-36424714
// Cuda compilation tools, release 13.0, V13.0.88
// Based on NVVM 20.0.0
//

.version 9.0
.target sm_100
.address_size 64

	// .globl	_Z18compress_calc_gradIfEvPT_PKS0_S3_S3_iii

.visible .entry _Z18compress_calc_gradIfEvPT_PKS0_S3_S3_iii(
	.param .u64 .ptr .align 1 _Z18compress_calc_gradIfEvPT_PKS0_S3_S3_iii_param_0,
	.param .u64 .ptr .align 1 _Z18compress_calc_gradIfEvPT_PKS0_S3_S3_iii_param_1,
	.param .u64 .ptr .align 1 _Z18compress_calc_gradIfEvPT_PKS0_S3_S3_iii_param_2,
	.param .u64 .ptr .align 1 _Z18compress_calc_gradIfEvPT_PKS0_S3_S3_iii_param_3,
	.param .u32 _Z18compress_calc_gradIfEvPT_PKS0_S3_S3_iii_param_4,
	.param .u32 _Z18compress_calc_gradIfEvPT_PKS0_S3_S3_iii_param_5,
	.param .u32 _Z18compress_calc_gradIfEvPT_PKS0_S3_S3_iii_param_6
)
{
	.reg .pred 	%p<11>;
	.reg .b32 	%r<41>;
	.reg .b32 	%f<95>;
	.reg .b64 	%rd<27>;

	ld.param.u64 	%rd7, [_Z18compress_calc_gradIfEvPT_PKS0_S3_S3_iii_param_0];
	ld.param.u64 	%rd6, [_Z18compress_calc_gradIfEvPT_PKS0_S3_S3_iii_param_1];
	ld.param.u64 	%rd8, [_Z18compress_calc_gradIfEvPT_PKS0_S3_S3_iii_param_2];
	ld.param.u32 	%r20, [_Z18compress_calc_gradIfEvPT_PKS0_S3_S3_iii_param_4];
	ld.param.u32 	%r19, [_Z18compress_calc_gradIfEvPT_PKS0_S3_S3_iii_param_5];
	cvta.to.global.u64 	%rd1, %rd7;
	cvta.to.global.u64 	%rd2, %rd8;
	mov.u32 	%r21, %ctaid.x;
	mov.u32 	%r22, %ntid.x;
	mov.u32 	%r23, %tid.x;
	mad.lo.s32 	%r1, %r21, %r22, %r23;
	setp.ge.s32 	%p1, %r1, %r20;
	@%p1 bra 	$L__BB0_13;
	cvta.to.global.u64 	%rd3, %rd6;
	setp.lt.s32 	%p2, %r19, 1;
	@%p2 bra 	$L__BB0_13;
	mul.wide.s32 	%rd9, %r1, 4;
	add.s64 	%rd10, %rd3, %rd9;
	ld.global.f32 	%f3, [%rd10];
	mul.lo.s32 	%r2, %r19, %r1;
	shl.b32 	%r3, %r2, 2;
	mul.f32 	%f4, %f3, 0f40400000;
	mul.f32 	%f1, %f3, %f4;
	add.f32 	%f2, %f3, %f3;
	and.b32  	%r4, %r19, 7;
	setp.lt.u32 	%p3, %r19, 8;
	mov.b32 	%r39, 0;
	@%p3 bra 	$L__BB0_5;
	and.b32  	%r39, %r19, 2147483640;
	neg.s32 	%r37, %r39;
	add.s64 	%rd4, %rd2, 64;
	add.s64 	%rd5, %rd1, 16;
	mov.u32 	%r35, %r2;
	mov.u32 	%r36, %r3;
$L__BB0_4:
	.pragma "nounroll";
	mul.wide.s32 	%rd11, %r36, 4;
	add.s64 	%rd12, %rd4, %rd11;
	mul.wide.s32 	%rd13, %r35, 4;
	add.s64 	%rd14, %rd5, %rd13;
	ld.global.f32 	%f5, [%rd12+-64];
	ld.global.f32 	%f6, [%rd12+-60];
	ld.global.f32 	%f7, [%rd12+-56];
	mul.f32 	%f8, %f2, %f6;
	fma.rn.f32 	%f9, %f1, %f5, %f8;
	add.f32 	%f10, %f7, %f9;
	st.global.f32 	[%rd14+-16], %f10;
	ld.global.f32 	%f11, [%rd12+-48];
	ld.global.f32 	%f12, [%rd12+-44];
	ld.global.f32 	%f13, [%rd12+-40];
	mul.f32 	%f14, %f2, %f12;
	fma.rn.f32 	%f15, %f1, %f11, %f14;
	add.f32 	%f16, %f13, %f15;
	st.global.f32 	[%rd14+-12], %f16;
	ld.global.f32 	%f17, [%rd12+-32];
	ld.global.f32 	%f18, [%rd12+-28];
	ld.global.f32 	%f19, [%rd12+-24];
	mul.f32 	%f20, %f2, %f18;
	fma.rn.f32 	%f21, %f1, %f17, %f20;
	add.f32 	%f22, %f19, %f21;
	st.global.f32 	[%rd14+-8], %f22;
	ld.global.f32 	%f23, [%rd12+-16];
	ld.global.f32 	%f24, [%rd12+-12];
	ld.global.f32 	%f25, [%rd12+-8];
	mul.f32 	%f26, %f2, %f24;
	fma.rn.f32 	%f27, %f1, %f23, %f26;
	add.f32 	%f28, %f25, %f27;
	st.global.f32 	[%rd14+-4], %f28;
	ld.global.f32 	%f29, [%rd12];
	ld.global.f32 	%f30, [%rd12+4];
	ld.global.f32 	%f31, [%rd12+8];
	mul.f32 	%f32, %f2, %f30;
	fma.rn.f32 	%f33, %f1, %f29, %f32;
	add.f32 	%f34, %f31, %f33;
	st.global.f32 	[%rd14], %f34;
	ld.global.f32 	%f35, [%rd12+16];
	ld.global.f32 	%f36, [%rd12+20];
	ld.global.f32 	%f37, [%rd12+24];
	mul.f32 	%f38, %f2, %f36;
	fma.rn.f32 	%f39, %f1, %f35, %f38;
	add.f32 	%f40, %f37, %f39;
	st.global.f32 	[%rd14+4], %f40;
	ld.global.f32 	%f41, [%rd12+32];
	ld.global.f32 	%f42, [%rd12+36];
	ld.global.f32 	%f43, [%rd12+40];
	mul.f32 	%f44, %f2, %f42;
	fma.rn.f32 	%f45, %f1, %f41, %f44;
	add.f32 	%f46, %f43, %f45;
	st.global.f32 	[%rd14+8], %f46;
	ld.global.f32 	%f47, [%rd12+48];
	ld.global.f32 	%f48, [%rd12+52];
	ld.global.f32 	%f49, [%rd12+56];
	mul.f32 	%f50, %f2, %f48;
	fma.rn.f32 	%f51, %f1, %f47, %f50;
	add.f32 	%f52, %f49, %f51;
	st.global.f32 	[%rd14+12], %f52;
	add.s32 	%r37, %r37, 8;
	add.s32 	%r36, %r36, 32;
	add.s32 	%r35, %r35, 8;
	setp.ne.s32 	%p4, %r37, 0;
	@%p4 bra 	$L__BB0_4;
$L__BB0_5:
	setp.eq.s32 	%p5, %r4, 0;
	@%p5 bra 	$L__BB0_13;
	and.b32  	%r14, %r19, 3;
	setp.lt.u32 	%p6, %r4, 4;
	@%p6 bra 	$L__BB0_8;
	shl.b32 	%r25, %r39, 2;
	add.s32 	%r26, %r25, %r3;
	mul.wide.s32 	%rd15, %r26, 4;
	add.s64 	%rd16, %rd2, %rd15;
	ld.global.f32 	%f53, [%rd16];
	ld.global.f32 	%f54, [%rd16+4];
	ld.global.f32 	%f55, [%rd16+8];
	mul.f32 	%f56, %f2, %f54;
	fma.rn.f32 	%f57, %f1, %f53, %f56;
	add.f32 	%f58, %f55, %f57;
	add.s32 	%r27, %r39, %r2;
	mul.wide.s32 	%rd17, %r27, 4;
	add.s64 	%rd18, %rd1, %rd17;
	st.global.f32 	[%rd18], %f58;
	ld.global.f32 	%f59, [%rd16+16];
	ld.global.f32 	%f60, [%rd16+20];
	ld.global.f32 	%f61, [%rd16+24];
	mul.f32 	%f62, %f2, %f60;
	fma.rn.f32 	%f63, %f1, %f59, %f62;
	add.f32 	%f64, %f61, %f63;
	st.global.f32 	[%rd18+4], %f64;
	ld.global.f32 	%f65, [%rd16+32];
	ld.global.f32 	%f66, [%rd16+36];
	ld.global.f32 	%f67, [%rd16+40];
	mul.f32 	%f68, %f2, %f66;
	fma.rn.f32 	%f69, %f1, %f65, %f68;
	add.f32 	%f70, %f67, %f69;
	st.global.f32 	[%rd18+8], %f70;
	ld.global.f32 	%f71, [%rd16+48];
	ld.global.f32 	%f72, [%rd16+52];
	ld.global.f32 	%f73, [%rd16+56];
	mul.f32 	%f74, %f2, %f72;
	fma.rn.f32 	%f75, %f1, %f71, %f74;
	add.f32 	%f76, %f73, %f75;
	st.global.f32 	[%rd18+12], %f76;
	add.s32 	%r39, %r39, 4;
$L__BB0_8:
	setp.eq.s32 	%p7, %r14, 0;
	@%p7 bra 	$L__BB0_13;
	setp.eq.s32 	%p8, %r14, 1;
	@%p8 bra 	$L__BB0_11;
	shl.b32 	%r28, %r39, 2;
	add.s32 	%r29, %r28, %r3;
	mul.wide.s32 	%rd19, %r29, 4;
	add.s64 	%rd20, %rd2, %rd19;
	ld.global.f32 	%f77, [%rd20];
	ld.global.f32 	%f78, [%rd20+4];
	ld.global.f32 	%f79, [%rd20+8];
	mul.f32 	%f80, %f2, %f78;
	fma.rn.f32 	%f81, %f1, %f77, %f80;
	add.f32 	%f82, %f79, %f81;
	add.s32 	%r30, %r39, %r2;
	mul.wide.s32 	%rd21, %r30, 4;
	add.s64 	%rd22, %rd1, %rd21;
	st.global.f32 	[%rd22], %f82;
	ld.global.f32 	%f83, [%rd20+16];
	ld.global.f32 	%f84, [%rd20+20];
	ld.global.f32 	%f85, [%rd20+24];
	mul.f32 	%f86, %f2, %f84;
	fma.rn.f32 	%f87, %f1, %f83, %f86;
	add.f32 	%f88, %f85, %f87;
	st.global.f32 	[%rd22+4], %f88;
	add.s32 	%r39, %r39, 2;
$L__BB0_11:
	and.b32  	%r31, %r19, 1;
	setp.eq.b32 	%p9, %r31, 1;
	not.pred 	%p10, %p9;
	@%p10 bra 	$L__BB0_13;
	shl.b32 	%r32, %r39, 2;
	add.s32 	%r33, %r32, %r3;
	mul.wide.s32 	%rd23, %r33, 4;
	add.s64 	%rd24, %rd2, %rd23;
	ld.global.f32 	%f89, [%rd24];
	ld.global.f32 	%f90, [%rd24+4];
	ld.global.f32 	%f91, [%rd24+8];
	mul.f32 	%f92, %f2, %f90;
	fma.rn.f32 	%f93, %f1, %f89, %f92;
	add.f32 	%f94, %f91, %f93;
	add.s32 	%r34, %r39, %r2;
	mul.wide.s32 	%rd25, %r34, 4;
	add.s64 	%rd26, %rd1, %rd25;
	st.global.f32 	[%rd26], %f94;
$L__BB0_13:
	ret;

}
	// .globl	_Z18compress_calc_gradIdEvPT_PKS0_S3_S3_iii
.visible .entry _Z18compress_calc_gradIdEvPT_PKS0_S3_S3_iii(
	.param .u64 .ptr .align 1 _Z18compress_calc_gradIdEvPT_PKS0_S3_S3_iii_param_0,
	.param .u64 .ptr .align 1 _Z18compress_calc_gradIdEvPT_PKS0_S3_S3_iii_param_1,
	.param .u64 .ptr .align 1 _Z18compress_calc_gradIdEvPT_PKS0_S3_S3_iii_param_2,
	.param .u64 .ptr .align 1 _Z18compress_calc_gradIdEvPT_PKS0_S3_S3_iii_param_3,
	.param .u32 _Z18compress_calc_gradIdEvPT_PKS0_S3_S3_iii_param_4,
	.param .u32 _Z18compress_calc_gradIdEvPT_PKS0_S3_S3_iii_param_5,
	.param .u32 _Z18compress_calc_gradIdEvPT_PKS0_S3_S3_iii_param_6
)
{
	.reg .pred 	%p<11>;
	.reg .b32 	%r<41>;
	.reg .b64 	%rd<27>;
	.reg .b64 	%fd<95>;

	ld.param.u64 	%rd7, [_Z18compress_calc_gradIdEvPT_PKS0_S3_S3_iii_param_0];
	ld.param.u64 	%rd6, [_Z18compress_calc_gradIdEvPT_PKS0_S3_S3_iii_param_1];
	ld.param.u64 	%rd8, [_Z18compress_calc_gradIdEvPT_PKS0_S3_S3_iii_param_2];
	ld.param.u32 	%r20, [_Z18compress_calc_gradIdEvPT_PKS0_S3_S3_iii_param_4];
	ld.param.u32 	%r19, [_Z18compress_calc_gradIdEvPT_PKS0_S3_S3_iii_param_5];
	cvta.to.global.u64 	%rd1, %rd7;
	cvta.to.global.u64 	%rd2, %rd8;
	mov.u32 	%r21, %ctaid.x;
	mov.u32 	%r22, %ntid.x;
	mov.u32 	%r23, %tid.x;
	mad.lo.s32 	%r1, %r21, %r22, %r23;
	setp.ge.s32 	%p1, %r1, %r20;
	@%p1 bra 	$L__BB1_13;
	cvta.to.global.u64 	%rd3, %rd6;
	setp.lt.s32 	%p2, %r19, 1;
	@%p2 bra 	$L__BB1_13;
	mul.wide.s32 	%rd9, %r1, 8;
	add.s64 	%rd10, %rd3, %rd9;
	ld.global.f64 	%fd3, [%rd10];
	mul.lo.s32 	%r2, %r19, %r1;
	shl.b32 	%r3, %r2, 2;
	mul.f64 	%fd4, %fd3, 0d4008000000000000;
	mul.f64 	%fd1, %fd3, %fd4;
	add.f64 	%fd2, %fd3, %fd3;
	and.b32  	%r4, %r19, 7;
	setp.lt.u32 	%p3, %r19, 8;
	mov.b32 	%r39, 0;
	@%p3 bra 	$L__BB1_5;
	and.b32  	%r39, %r19, 2147483640;
	neg.s32 	%r37, %r39;
	add.s64 	%rd4, %rd2, 128;
	add.s64 	%rd5, %rd1, 32;
	mov.u32 	%r35, %r2;
	mov.u32 	%r36, %r3;
$L__BB1_4:
	.pragma "nounroll";
	mul.wide.s32 	%rd11, %r36, 8;
	add.s64 	%rd12, %rd4, %rd11;
	mul.wide.s32 	%rd13, %r35, 8;
	add.s64 	%rd14, %rd5, %rd13;
	ld.global.f64 	%fd5, [%rd12+-128];
	ld.global.f64 	%fd6, [%rd12+-120];
	ld.global.f64 	%fd7, [%rd12+-112];
	mul.f64 	%fd8, %fd2, %fd6;
	fma.rn.f64 	%fd9, %fd1, %fd5, %fd8;
	add.f64 	%fd10, %fd7, %fd9;
	st.global.f64 	[%rd14+-32], %fd10;
	ld.global.f64 	%fd11, [%rd12+-96];
	ld.global.f64 	%fd12, [%rd12+-88];
	ld.global.f64 	%fd13, [%rd12+-80];
	mul.f64 	%fd14, %fd2, %fd12;
	fma.rn.f64 	%fd15, %fd1, %fd11, %fd14;
	add.f64 	%fd16, %fd13, %fd15;
	st.global.f64 	[%rd14+-24], %fd16;
	ld.global.f64 	%fd17, [%rd12+-64];
	ld.global.f64 	%fd18, [%rd12+-56];
	ld.global.f64 	%fd19, [%rd12+-48];
	mul.f64 	%fd20, %fd2, %fd18;
	fma.rn.f64 	%fd21, %fd1, %fd17, %fd20;
	add.f64 	%fd22, %fd19, %fd21;
	st.global.f64 	[%rd14+-16], %fd22;
	ld.global.f64 	%fd23, [%rd12+-32];
	ld.global.f64 	%fd24, [%rd12+-24];
	ld.global.f64 	%fd25, [%rd12+-16];
	mul.f64 	%fd26, %fd2, %fd24;
	fma.rn.f64 	%fd27, %fd1, %fd23, %fd26;
	add.f64 	%fd28, %fd25, %fd27;
	st.global.f64 	[%rd14+-8], %fd28;
	ld.global.f64 	%fd29, [%rd12];
	ld.global.f64 	%fd30, [%rd12+8];
	ld.global.f64 	%fd31, [%rd12+16];
	mul.f64 	%fd32, %fd2, %fd30;
	fma.rn.f64 	%fd33, %fd1, %fd29, %fd32;
	add.f64 	%fd34, %fd31, %fd33;
	st.global.f64 	[%rd14], %fd34;
	ld.global.f64 	%fd35, [%rd12+32];
	ld.global.f64 	%fd36, [%rd12+40];
	ld.global.f64 	%fd37, [%rd12+48];
	mul.f64 	%fd38, %fd2, %fd36;
	fma.rn.f64 	%fd39, %fd1, %fd35, %fd38;
	add.f64 	%fd40, %fd37, %fd39;
	st.global.f64 	[%rd14+8], %fd40;
	ld.global.f64 	%fd41, [%rd12+64];
	ld.global.f64 	%fd42, [%rd12+72];
	ld.global.f64 	%fd43, [%rd12+80];
	mul.f64 	%fd44, %fd2, %fd42;
	fma.rn.f64 	%fd45, %fd1, %fd41, %fd44;
	add.f64 	%fd46, %fd43, %fd45;
	st.global.f64 	[%rd14+16], %fd46;
	ld.global.f64 	%fd47, [%rd12+96];
	ld.global.f64 	%fd48, [%rd12+104];
	ld.global.f64 	%fd49, [%rd12+112];
	mul.f64 	%fd50, %fd2, %fd48;
	fma.rn.f64 	%fd51, %fd1, %fd47, %fd50;
	add.f64 	%fd52, %fd49, %fd51;
	st.global.f64 	[%rd14+24], %fd52;
	add.s32 	%r37, %r37, 8;
	add.s32 	%r36, %r36, 32;
	add.s32 	%r35, %r35, 8;
	setp.ne.s32 	%p4, %r37, 0;
	@%p4 bra 	$L__BB1_4;
$L__BB1_5:
	setp.eq.s32 	%p5, %r4, 0;
	@%p5 bra 	$L__BB1_13;
	and.b32  	%r14, %r19, 3;
	setp.lt.u32 	%p6, %r4, 4;
	@%p6 bra 	$L__BB1_8;
	shl.b32 	%r25, %r39, 2;
	add.s32 	%r26, %r25, %r3;
	mul.wide.s32 	%rd15, %r26, 8;
	add.s64 	%rd16, %rd2, %rd15;
	ld.global.f64 	%fd53, [%rd16];
	ld.global.f64 	%fd54, [%rd16+8];
	ld.global.f64 	%fd55, [%rd16+16];
	mul.f64 	%fd56, %fd2, %fd54;
	fma.rn.f64 	%fd57, %fd1, %fd53, %fd56;
	add.f64 	%fd58, %fd55, %fd57;
	add.s32 	%r27, %r39, %r2;
	mul.wide.s32 	%rd17, %r27, 8;
	add.s64 	%rd18, %rd1, %rd17;
	st.global.f64 	[%rd18], %fd58;
	ld.global.f64 	%fd59, [%rd16+32];
	ld.global.f64 	%fd60, [%rd16+40];
	ld.global.f64 	%fd61, [%rd16+48];
	mul.f64 	%fd62, %fd2, %fd60;
	fma.rn.f64 	%fd63, %fd1, %fd59, %fd62;
	add.f64 	%fd64, %fd61, %fd63;
	st.global.f64 	[%rd18+8], %fd64;
	ld.global.f64 	%fd65, [%rd16+64];
	ld.global.f64 	%fd66, [%rd16+72];
	ld.global.f64 	%fd67, [%rd16+80];
	mul.f64 	%fd68, %fd2, %fd66;
	fma.rn.f64 	%fd69, %fd1, %fd65, %fd68;
	add.f64 	%fd70, %fd67, %fd69;
	st.global.f64 	[%rd18+16], %fd70;
	ld.global.f64 	%fd71, [%rd16+96];
	ld.global.f64 	%fd72, [%rd16+104];
	ld.global.f64 	%fd73, [%rd16+112];
	mul.f64 	%fd74, %fd2, %fd72;
	fma.rn.f64 	%fd75, %fd1, %fd71, %fd74;
	add.f64 	%fd76, %fd73, %fd75;
	st.global.f64 	[%rd18+24], %fd76;
	add.s32 	%r39, %r39, 4;
$L__BB1_8:
	setp.eq.s32 	%p7, %r14, 0;
	@%p7 bra 	$L__BB1_13;
	setp.eq.s32 	%p8, %r14, 1;
	@%p8 bra 	$L__BB1_11;
	shl.b32 	%r28, %r39, 2;
	add.s32 	%r29, %r28, %r3;
	mul.wide.s32 	%rd19, %r29, 8;
	add.s64 	%rd20, %rd2, %rd19;
	ld.global.f64 	%fd77, [%rd20];
	ld.global.f64 	%fd78, [%rd20+8];
	ld.global.f64 	%fd79, [%rd20+16];
	mul.f64 	%fd80, %fd2, %fd78;
	fma.rn.f64 	%fd81, %fd1, %fd77, %fd80;
	add.f64 	%fd82, %fd79, %fd81;
	add.s32 	%r30, %r39, %r2;
	mul.wide.s32 	%rd21, %r30, 8;
	add.s64 	%rd22, %rd1, %rd21;
	st.global.f64 	[%rd22], %fd82;
	ld.global.f64 	%fd83, [%rd20+32];
	ld.global.f64 	%fd84, [%rd20+40];
	ld.global.f64 	%fd85, [%rd20+48];
	mul.f64 	%fd86, %fd2, %fd84;
	fma.rn.f64 	%fd87, %fd1, %fd83, %fd86;
	add.f64 	%fd88, %fd85, %fd87;
	st.global.f64 	[%rd22+8], %fd88;
	add.s32 	%r39, %r39, 2;
$L__BB1_11:
	and.b32  	%r31, %r19, 1;
	setp.eq.b32 	%p9, %r31, 1;
	not.pred 	%p10, %p9;
	@%p10 bra 	$L__BB1_13;
	shl.b32 	%r32, %r39, 2;
	add.s32 	%r33, %r32, %r3;
	mul.wide.s32 	%rd23, %r33, 8;
	add.s64 	%rd24, %rd2, %rd23;
	ld.global.f64 	%fd89, [%rd24];
	ld.global.f64 	%fd90, [%rd24+8];
	ld.global.f64 	%fd91, [%rd24+16];
	mul.f64 	%fd92, %fd2, %fd90;
	fma.rn.f64 	%fd93, %fd1, %fd89, %fd92;
	add.f64 	%fd94, %fd91, %fd93;
	add.s32 	%r34, %r39, %r2;
	mul.wide.s32 	%rd25, %r34, 8;
	add.s64 	%rd26, %rd1, %rd25;
	st.global.f64 	[%rd26], %fd94;
$L__BB1_13:
	ret;

}


// ===== COMPILED SASS (sm_100) =====

	.target	sm_100

	.elftype	@"ET_EXEC"


//--------------------- .note.nv.tkinfo           --------------------------
	.section	.note.nv.tkinfo,"",@"SHT_NOTE"
	.sectionflags	@"SHF_NOTE_NV_TKINFO"
	.tkinfo
        /*0018*/ 	.word	0x00000002
        /*0030*/ 	.string	""
        /*0030*/ 	.string	"ptxas"
        /*0030*/ 	.string	"Cuda compilation tools, release 13.0, V13.0.88"
        /*0030*/ 	.string	"Build cuda_13.0.r13.0/compiler.36424714_0"
        /*0030*/ 	.string	"-arch sm_100 -m 64 "



//--------------------- .note.nv.cuinfo           --------------------------
	.section	.note.nv.cuinfo,"",@"SHT_NOTE"
	.sectionflags	@"SHF_NOTE_NV_CUINFO"
        /*0018*/ 	.short	0x0002
        /*001a*/ 	.short	0x0064
        /*001c*/ 	.short	0x0082
	.zero		2


//--------------------- .nv.info                  --------------------------
	.section	.nv.info,"",@"SHT_CUDA_INFO"
	.align	4


	//----- nvinfo : EIATTR_REGCOUNT
	.align		4
        /*0000*/ 	.byte	0x04, 0x2f
        /*0002*/ 	.short	(.L_1 - .L_0)
	.align		4
.L_0:
        /*0004*/ 	.word	index@(_Z18compress_calc_gradIfEvPT_PKS0_S3_S3_iii)
        /*0008*/ 	.word	0x00000018


	//----- nvinfo : EIATTR_FRAME_SIZE
	.align		4
.L_1:
        /*000c*/ 	.byte	0x04, 0x11
        /*000e*/ 	.short	(.L_3 - .L_2)
	.align		4
.L_2:
        /*0010*/ 	.word	index@(_Z18compress_calc_gradIfEvPT_PKS0_S3_S3_iii)
        /*0014*/ 	.word	0x00000000


	//----- nvinfo : EIATTR_REGCOUNT
	.align		4
.L_3:
        /*0018*/ 	.byte	0x04, 0x2f
        /*001a*/ 	.short	(.L_5 - .L_4)
	.align		4
.L_4:
        /*001c*/ 	.word	index@(_Z18compress_calc_gradIdEvPT_PKS0_S3_S3_iii)
        /*0020*/ 	.word	0x0000001e


	//----- nvinfo : EIATTR_FRAME_SIZE
	.align		4
.L_5:
        /*0024*/ 	.byte	0x04, 0x11
        /*0026*/ 	.short	(.L_7 - .L_6)
	.align		4
.L_6:
        /*0028*/ 	.word	index@(_Z18compress_calc_gradIdEvPT_PKS0_S3_S3_iii)
        /*002c*/ 	.word	0x00000000


	//----- nvinfo : EIATTR_MIN_STACK_SIZE
	.align		4
.L_7:
        /*0030*/ 	.byte	0x04, 0x12
        /*0032*/ 	.short	(.L_9 - .L_8)
	.align		4
.L_8:
        /*0034*/ 	.word	index@(_Z18compress_calc_gradIdEvPT_PKS0_S3_S3_iii)
        /*0038*/ 	.word	0x00000000


	//----- nvinfo : EIATTR_MIN_STACK_SIZE
	.align		4
.L_9:
        /*003c*/ 	.byte	0x04, 0x12
        /*003e*/ 	.short	(.L_11 - .L_10)
	.align		4
.L_10:
        /*0040*/ 	.word	index@(_Z18compress_calc_gradIfEvPT_PKS0_S3_S3_iii)
        /*0044*/ 	.word	0x00000000
.L_11:


//--------------------- .nv.compat                --------------------------
	.section	.nv.compat,"",@"SHT_CUDA_COMPAT_INFO"
	.align	4
        /*0000*/ 	.byte	0x02, 0x09, 0x00, 0x00, 0x02, 0x02, 0x01, 0x00, 0x02, 0x05, 0x05, 0x00, 0x03, 0x07, 0x01, 0x01
        /*0010*/ 	.byte	0x02, 0x03, 0x00, 0x00, 0x02, 0x06, 0x01, 0x00, 0x04, 0x0b, 0x08, 0x00, 0x01, 0x00, 0x00, 0x00
        /*0020*/ 	.byte	0x00, 0x00, 0x00, 0x00


//--------------------- .nv.info._Z18compress_calc_gradIdEvPT_PKS0_S3_S3_iii --------------------------
	.section	.nv.info._Z18compress_calc_gradIdEvPT_PKS0_S3_S3_iii,"",@"SHT_CUDA_INFO"
	.sectionflags	@""
	.align	4


	//----- nvinfo : EIATTR_CUDA_API_VERSION
	.align		4
        /*0000*/ 	.byte	0x04, 0x37
        /*0002*/ 	.short	(.L_13 - .L_12)
.L_12:
        /*0004*/ 	.word	0x00000082


	//----- nvinfo : EIATTR_KPARAM_INFO
	.align		4
.L_13:
        /*0008*/ 	.byte	0x04, 0x17
        /*000a*/ 	.short	(.L_15 - .L_14)
.L_14:
        /*000c*/ 	.word	0x00000000
        /*0010*/ 	.short	0x0006
        /*0012*/ 	.short	0x0028
        /*0014*/ 	.byte	0x00, 0xf0, 0x11, 0x00


	//----- nvinfo : EIATTR_KPARAM_INFO
	.align		4
.L_15:
        /*0018*/ 	.byte	0x04, 0x17
        /*001a*/ 	.short	(.L_17 - .L_16)
.L_16:
        /*001c*/ 	.word	0x00000000
        /*0020*/ 	.short	0x0005
        /*0022*/ 	.short	0x0024
        /*0024*/ 	.byte	0x00, 0xf0, 0x11, 0x00


	//----- nvinfo : EIATTR_KPARAM_INFO
	.align		4
.L_17:
        /*0028*/ 	.byte	0x04, 0x17
        /*002a*/ 	.short	(.L_19 - .L_18)
.L_18:
        /*002c*/ 	.word	0x00000000
        /*0030*/ 	.short	0x0004
        /*0032*/ 	.short	0x0020
        /*0034*/ 	.byte	0x00, 0xf0, 0x11, 0x00


	//----- nvinfo : EIATTR_KPARAM_INFO
	.align		4
.L_19:
        /*0038*/ 	.byte	0x04, 0x17
        /*003a*/ 	.short	(.L_21 - .L_20)
.L_20:
        /*003c*/ 	.word	0x00000000
        /*0040*/ 	.short	0x0003
        /*0042*/ 	.short	0x0018
        /*0044*/ 	.byte	0x00, 0xf5, 0x21, 0x00


	//----- nvinfo : EIATTR_KPARAM_INFO
	.align		4
.L_21:
        /*0048*/ 	.byte	0x04, 0x17
        /*004a*/ 	.short	(.L_23 - .L_22)
.L_22:
        /*004c*/ 	.word	0x00000000
        /*0050*/ 	.short	0x0002
        /*0052*/ 	.short	0x0010
        /*0054*/ 	.byte	0x00, 0xf5, 0x21, 0x00


	//----- nvinfo : EIATTR_KPARAM_INFO
	.align		4
.L_23:
        /*0058*/ 	.byte	0x04, 0x17
        /*005a*/ 	.short	(.L_25 - .L_24)
.L_24:
        /*005c*/ 	.word	0x00000000
        /*0060*/ 	.short	0x0001
        /*0062*/ 	.short	0x0008
        /*0064*/ 	.byte	0x00, 0xf5, 0x21, 0x00


	//----- nvinfo : EIATTR_KPARAM_INFO
	.align		4
.L_25:
        /*0068*/ 	.byte	0x04, 0x17
        /*006a*/ 	.short	(.L_27 - .L_26)
.L_26:
        /*006c*/ 	.word	0x00000000
        /*0070*/ 	.short	0x0000
        /*0072*/ 	.short	0x0000
        /*0074*/ 	.byte	0x00, 0xf5, 0x21, 0x00


	//----- nvinfo : EIATTR_SPARSE_MMA_MASK
	.align		4
.L_27:
        /*0078*/ 	.byte	0x03, 0x50
        /*007a*/ 	.short	0x0000


	//----- nvinfo : EIATTR_MAXREG_COUNT
	.align		4
        /*007c*/ 	.byte	0x03, 0x1b
        /*007e*/ 	.short	0x00ff


	//----- nvinfo : EIATTR_MERCURY_ISA_VERSION
	.align		4
        /*0080*/ 	.byte	0x03, 0x5f
        /*0082*/ 	.short	0x0101


	//----- nvinfo : EIATTR_VRC_CTA_INIT_COUNT
	.align		4
        /*0084*/ 	.byte	0x02, 0x4a
	.zero		1
	.zero		1


	//----- nvinfo : EIATTR_EXIT_INSTR_OFFSETS
	.align		4
        /*0088*/ 	.byte	0x04, 0x1c
        /*008a*/ 	.short	(.L_29 - .L_28)


	//   ....[0]....
.L_28:
        /*008c*/ 	.word	0x00000070


	//   ....[1]....
        /*0090*/ 	.word	0x000000a0


	//   ....[2]....
        /*0094*/ 	.word	0x00000660


	//   ....[3]....
        /*0098*/ 	.word	0x000008e0


	//   ....[4]....
        /*009c*/ 	.word	0x00000a80


	//   ....[5]....
        /*00a0*/ 	.word	0x00000b60


	//----- nvinfo : EIATTR_CBANK_PARAM_SIZE
	.align		4
.L_29:
        /*00a4*/ 	.byte	0x03, 0x19
        /*00a6*/ 	.short	0x002c


	//----- nvinfo : EIATTR_PARAM_CBANK
	.align		4
        /*00a8*/ 	.byte	0x04, 0x0a
        /*00aa*/ 	.short	(.L_31 - .L_30)
	.align		4
.L_30:
        /*00ac*/ 	.word	index@(.nv.constant0._Z18compress_calc_gradIdEvPT_PKS0_S3_S3_iii)
        /*00b0*/ 	.short	0x0380
        /*00b2*/ 	.short	0x002c


	//----- nvinfo : EIATTR_SW_WAR
	.align		4
.L_31:
        /*00b4*/ 	.byte	0x04, 0x36
        /*00b6*/ 	.short	(.L_33 - .L_32)
.L_32:
        /*00b8*/ 	.word	0x00000008
.L_33:


//--------------------- .nv.info._Z18compress_calc_gradIfEvPT_PKS0_S3_S3_iii --------------------------
	.section	.nv.info._Z18compress_calc_gradIfEvPT_PKS0_S3_S3_iii,"",@"SHT_CUDA_INFO"
	.sectionflags	@""
	.align	4


	//----- nvinfo : EIATTR_CUDA_API_VERSION
	.align		4
        /*0000*/ 	.byte	0x04, 0x37
        /*0002*/ 	.short	(.L_35 - .L_34)
.L_34:
        /*0004*/ 	.word	0x00000082


	//----- nvinfo : EIATTR_KPARAM_INFO
	.align		4
.L_35:
        /*0008*/ 	.byte	0x04, 0x17
        /*000a*/ 	.short	(.L_37 - .L_36)
.L_36:
        /*000c*/ 	.word	0x00000000
        /*0010*/ 	.short	0x0006
        /*0012*/ 	.short	0x0028
        /*0014*/ 	.byte	0x00, 0xf0, 0x11, 0x00


	//----- nvinfo : EIATTR_KPARAM_INFO
	.align		4
.L_37:
        /*0018*/ 	.byte	0x04, 0x17
        /*001a*/ 	.short	(.L_39 - .L_38)
.L_38:
        /*001c*/ 	.word	0x00000000
        /*0020*/ 	.short	0x0005
        /*0022*/ 	.short	0x0024
        /*0024*/ 	.byte	0x00, 0xf0, 0x11, 0x00


	//----- nvinfo : EIATTR_KPARAM_INFO
	.align		4
.L_39:
        /*0028*/ 	.byte	0x04, 0x17
        /*002a*/ 	.short	(.L_41 - .L_40)
.L_40:
        /*002c*/ 	.word	0x00000000
        /*0030*/ 	.short	0x0004
        /*0032*/ 	.short	0x0020
        /*0034*/ 	.byte	0x00, 0xf0, 0x11, 0x00


	//----- nvinfo : EIATTR_KPARAM_INFO
	.align		4
.L_41:
        /*0038*/ 	.byte	0x04, 0x17
        /*003a*/ 	.short	(.L_43 - .L_42)
.L_42:
        /*003c*/ 	.word	0x00000000
        /*0040*/ 	.short	0x0003
        /*0042*/ 	.short	0x0018
        /*0044*/ 	.byte	0x00, 0xf5, 0x21, 0x00


	//----- nvinfo : EIATTR_KPARAM_INFO
	.align		4
.L_43:
        /*0048*/ 	.byte	0x04, 0x17
        /*004a*/ 	.short	(.L_45 - .L_44)
.L_44:
        /*004c*/ 	.word	0x00000000
        /*0050*/ 	.short	0x0002
        /*0052*/ 	.short	0x0010
        /*0054*/ 	.byte	0x00, 0xf5, 0x21, 0x00


	//----- nvinfo : EIATTR_KPARAM_INFO
	.align		4
.L_45:
        /*0058*/ 	.byte	0x04, 0x17
        /*005a*/ 	.short	(.L_47 - .L_46)
.L_46:
        /*005c*/ 	.word	0x00000000
        /*0060*/ 	.short	0x0001
        /*0062*/ 	.short	0x0008
        /*0064*/ 	.byte	0x00, 0xf5, 0x21, 0x00


	//----- nvinfo : EIATTR_KPARAM_INFO
	.align		4
.L_47:
        /*0068*/ 	.byte	0x04, 0x17
        /*006a*/ 	.short	(.L_49 - .L_48)
.L_48:
        /*006c*/ 	.word	0x00000000
        /*0070*/ 	.short	0x0000
        /*0072*/ 	.short	0x0000
        /*0074*/ 	.byte	0x00, 0xf5, 0x21, 0x00


	//----- nvinfo : EIATTR_SPARSE_MMA_MASK
	.align		4
.L_49:
        /*0078*/ 	.byte	0x03, 0x50
        /*007a*/ 	.short	0x0000


	//----- nvinfo : EIATTR_MAXREG_COUNT
	.align		4
        /*007c*/ 	.byte	0x03, 0x1b
        /*007e*/ 	.short	0x00ff


	//----- nvinfo : EIATTR_MERCURY_ISA_VERSION
	.align		4
        /*0080*/ 	.byte	0x03, 0x5f
        /*0082*/ 	.short	0x0101


	//----- nvinfo : EIATTR_VRC_CTA_INIT_COUNT
	.align		4
        /*0084*/ 	.byte	0x02, 0x4a
	.zero		1
	.zero		1


	//----- nvinfo : EIATTR_EXIT_INSTR_OFFSETS
	.align		4
        /*0088*/ 	.byte	0x04, 0x1c
        /*008a*/ 	.short	(.L_51 - .L_50)


	//   ....[0]....
.L_50:
        /*008c*/ 	.word	0x00000070


	//   ....[1]....
        /*0090*/ 	.word	0x000000a0


	//   ....[2]....
        /*0094*/ 	.word	0x00000660


	//   ....[3]....
        /*0098*/ 	.word	0x000008e0


	//   ....[4]....
        /*009c*/ 	.word	0x00000a80


	//   ....[5]....
        /*00a0*/ 	.word	0x00000b60


	//----- nvinfo : EIATTR_CBANK_PARAM_SIZE
	.align		4
.L_51:
        /*00a4*/ 	.byte	0x03, 0x19
        /*00a6*/ 	.short	0x002c


	//----- nvinfo : EIATTR_PARAM_CBANK
	.align		4
        /*00a8*/ 	.byte	0x04, 0x0a
        /*00aa*/ 	.short	(.L_53 - .L_52)
	.align		4
.L_52:
        /*00ac*/ 	.word	index@(.nv.constant0._Z18compress_calc_gradIfEvPT_PKS0_S3_S3_iii)
        /*00b0*/ 	.short	0x0380
        /*00b2*/ 	.short	0x002c


	//----- nvinfo : EIATTR_SW_WAR
	.align		4
.L_53:
        /*00b4*/ 	.byte	0x04, 0x36
        /*00b6*/ 	.short	(.L_55 - .L_54)
.L_54:
        /*00b8*/ 	.word	0x00000008
.L_55:


//--------------------- .nv.callgraph             --------------------------
	.section	.nv.callgraph,"",@"SHT_CUDA_CALLGRAPH"
	.align	4
	.sectionentsize	8
	.align		4
        /*0000*/ 	.word	0x00000000
	.align		4
        /*0004*/ 	.word	0xffffffff
	.align		4
        /*0008*/ 	.word	0x00000000
	.align		4
        /*000c*/ 	.word	0xfffffffe
	.align		4
        /*0010*/ 	.word	0x00000000
	.align		4
        /*0014*/ 	.word	0xfffffffd
	.align		4
        /*0018*/ 	.word	0x00000000
	.align		4
        /*001c*/ 	.word	0xfffffffc


//--------------------- .text._Z18compress_calc_gradIdEvPT_PKS0_S3_S3_iii --------------------------
	.section	.text._Z18compress_calc_gradIdEvPT_PKS0_S3_S3_iii,"ax",@progbits
	.align	128
        .global         _Z18compress_calc_gradIdEvPT_PKS0_S3_S3_iii
        .type           _Z18compress_calc_gradIdEvPT_PKS0_S3_S3_iii,@function
        .size           _Z18compress_calc_gradIdEvPT_PKS0_S3_S3_iii,(.L_x_10 - _Z18compress_calc_gradIdEvPT_PKS0_S3_S3_iii)
        .other          _Z18compress_calc_gradIdEvPT_PKS0_S3_S3_iii,@"STO_CUDA_ENTRY STV_DEFAULT"
_Z18compress_calc_gradIdEvPT_PKS0_S3_S3_iii:
.text._Z18compress_calc_gradIdEvPT_PKS0_S3_S3_iii:
[----:B------:R-:W-:Y:S01]  /*0000*/  LDC R1, c[0x0][0x37c] ;  /* 0x0000df00ff017b82 */ /* 0x000fe20000000800 */
[----:B------:R-:W0:Y:S07]  /*0010*/  S2R R0, SR_TID.X ;  /* 0x0000000000007919 */ /* 0x000e2e0000002100 */
[----:B------:R-:W0:Y:S01]  /*0020*/  S2UR UR4, SR_CTAID.X ;  /* 0x00000000000479c3 */ /* 0x000e220000002500 */
[----:B------:R-:W1:Y:S07]  /*0030*/  LDCU UR5, c[0x0][0x3a0] ;  /* 0x00007400ff0577ac */ /* 0x000e6e0008000800 */
[----:B------:R-:W0:Y:S02]  /*0040*/  LDC R3, c[0x0][0x360] ;  /* 0x0000d800ff037b82 */ /* 0x000e240000000800 */
[----:B0-----:R-:W-:-:S05]  /*0050*/  IMAD R3, R3, UR4, R0 ;  /* 0x0000000403037c24 */ /* 0x001fca000f8e0200 */
[----:B-1----:R-:W-:-:S13]  /*0060*/  ISETP.GE.AND P0, PT, R3, UR5, PT ;  /* 0x0000000503007c0c */ /* 0x002fda000bf06270 */
[----:B------:R-:W-:Y:S05]  /*0070*/  @P0 EXIT ;  /* 0x000000000000094d */ /* 0x000fea0003800000 */
[----:B------:R-:W0:Y:S02]  /*0080*/  LDC R0, c[0x0][0x3a4] ;  /* 0x0000e900ff007b82 */ /* 0x000e240000000800 */
[----:B0-----:R-:W-:-:S13]  /*0090*/  ISETP.GE.AND P0, PT, R0, 0x1, PT ;  /* 0x000000010000780c */ /* 0x001fda0003f06270 */
[----:B------:R-:W-:Y:S05]  /*00a0*/  @!P0 EXIT ;  /* 0x000000000000894d */ /* 0x000fea0003800000 */
[----:B------:R-:W0:Y:S01]  /*00b0*/  LDC.64 R6, c[0x0][0x388] ;  /* 0x0000e200ff067b82 */ /* 0x000e220000000a00 */
[----:B------:R-:W1:Y:S01]  /*00c0*/  LDCU.64 UR8, c[0x0][0x358] ;  /* 0x00006b00ff0877ac */ /* 0x000e620008000a00 */
[----:B0-----:R-:W-:-:S06]  /*00d0*/  IMAD.WIDE R6, R3, 0x8, R6 ;  /* 0x0000000803067825 */ /* 0x001fcc00078e0206 */
[----:B-1----:R-:W2:Y:S01]  /*00e0*/  LDG.E.64 R6, desc[UR8][R6.64] ;  /* 0x0000000806067981 */ /* 0x002ea2000c1e1b00 */
[C---:B------:R-:W-:Y:S01]  /*00f0*/  ISETP.GE.U32.AND P1, PT, R0.reuse, 0x8, PT ;  /* 0x000000080000780c */ /* 0x040fe20003f26070 */
[----:B------:R-:W-:Y:S01]  /*0100*/  IMAD R3, R3, R0, RZ ;  /* 0x0000000003037224 */ /* 0x000fe200078e02ff */
[----:B------:R-:W-:Y:S01]  /*0110*/  LOP3.LUT R2, R0, 0x7, RZ, 0xc0, !PT ;  /* 0x0000000700027812 */ /* 0x000fe200078ec0ff */
[----:B------:R-:W-:Y:S02]  /*0120*/  IMAD.MOV.U32 R4, RZ, RZ, RZ ;  /* 0x000000ffff047224 */ /* 0x000fe400078e00ff */
[----:B------:R-:W-:Y:S01]  /*0130*/  IMAD.SHL.U32 R5, R3, 0x4, RZ ;  /* 0x0000000403057824 */ /* 0x000fe200078e00ff */
[----:B------:R-:W-:Y:S01]  /*0140*/  ISETP.NE.AND P0, PT, R2, RZ, PT ;  /* 0x000000ff0200720c */ /* 0x000fe20003f05270 */
[C---:B--2---:R-:W-:Y:S02]  /*0150*/  DMUL R8, R6.reuse, 3 ;  /* 0x4008000006087828 */ /* 0x044fe40000000000 */
[----:B------:R-:W-:-:S06]  /*0160*/  DADD R10, R6, R6 ;  /* 0x00000000060a7229 */ /* 0x000fcc0000000006 */
[----:B------:R-:W-:Y:S01]  /*0170*/  DMUL R8, R6, R8 ;  /* 0x0000000806087228 */ /* 0x000fe20000000000 */
[----:B------:R-:W-:Y:S10]  /*0180*/  @!P1 BRA `(.L_x_0) ;  /* 0x0000000400349947 */ /* 0x000ff40003800000 */
[----:B------:R-:W0:Y:S01]  /*0190*/  LDCU.64 UR6, c[0x0][0x390] ;  /* 0x00007200ff0677ac */ /* 0x000e220008000a00 */
[----:B------:R-:W-:Y:S01]  /*01a0*/  LOP3.LUT R4, R0, 0x7ffffff8, RZ, 0xc0, !PT ;  /* 0x7ffffff800047812 */ /* 0x000fe200078ec0ff */
[----:B------:R-:W-:Y:S01]  /*01b0*/  IMAD.MOV.U32 R6, RZ, RZ, R5 ;  /* 0x000000ffff067224 */ /* 0x000fe200078e0005 */
[----:B------:R-:W-:Y:S01]  /*01c0*/  MOV R7, R3 ;  /* 0x0000000300077202 */ /* 0x000fe20000000f00 */
[----:B------:R-:W1:Y:S01]  /*01d0*/  LDCU.64 UR4, c[0x0][0x380] ;  /* 0x00007000ff0477ac */ /* 0x000e620008000a00 */
[----:B------:R-:W-:Y:S01]  /*01e0*/  IADD3 R22, PT, PT, -R4, RZ, RZ ;  /* 0x000000ff04167210 */ /* 0x000fe20007ffe1ff */
[----:B0-----:R-:W-:Y:S02]  /*01f0*/  UIADD3 UR6, UP0, UPT, UR6, 0x80, URZ ;  /* 0x0000008006067890 */ /* 0x001fe4000ff1e0ff */
[----:B-1----:R-:W-:Y:S02]  /*0200*/  UIADD3 UR4, UP1, UPT, UR4, 0x20, URZ ;  /* 0x0000002004047890 */ /* 0x002fe4000ff3e0ff */
[----:B------:R-:W-:-:S02]  /*0210*/  UIADD3.X UR7, UPT, UPT, URZ, UR7, URZ, UP0, !UPT ;  /* 0x00000007ff077290 */ /* 0x000fc400087fe4ff */
[----:B------:R-:W-:-:S12]  /*0220*/  UIADD3.X UR5, UPT, UPT, URZ, UR5, URZ, UP1, !UPT ;  /* 0x00000005ff057290 */ /* 0x000fd80008ffe4ff */
.L_x_1:
[----:B------:R-:W-:Y:S01]  /*0230*/  MOV R15, UR7 ;  /* 0x00000007000f7c02 */ /* 0x000fe20008000f00 */
[----:B------:R-:W-:-:S04]  /*0240*/  IMAD.U32 R14, RZ, RZ, UR6 ;  /* 0x00000006ff0e7e24 */ /* 0x000fc8000f8e00ff */
[----:B------:R-:W-:-:S05]  /*0250*/  IMAD.WIDE R14, R6, 0x8, R14 ;  /* 0x00000008060e7825 */ /* 0x000fca00078e020e */
[----:B------:R-:W2:Y:S04]  /*0260*/  LDG.E.64 R18, desc[UR8][R14.64+-0x78] ;  /* 0xffff88080e127981 */ /* 0x000ea8000c1e1b00 */
[----:B-1----:R-:W3:Y:S04]  /*0270*/  LDG.E.64 R16, desc[UR8][R14.64+-0x80] ;  /* 0xffff80080e107981 */ /* 0x002ee8000c1e1b00 */
[----:B------:R-:W4:Y:S01]  /*0280*/  LDG.E.64 R12, desc[UR8][R14.64+-0x70] ;  /* 0xffff90080e0c7981 */ /* 0x000f22000c1e1b00 */
[----:B--2---:R-:W-:-:S08]  /*0290*/  DMUL R18, R10, R18 ;  /* 0x000000120a127228 */ /* 0x004fd00000000000 */
[----:B---3--:R-:W-:Y:S01]  /*02a0*/  DFMA R18, R8, R16, R18 ;  /* 0x000000100812722b */ /* 0x008fe20000000012 */
[----:B------:R-:W-:Y:S01]  /*02b0*/  MOV R17, UR5 ;  /* 0x0000000500117c02 */ /* 0x000fe20008000f00 */
[----:B------:R-:W-:-:S06]  /*02c0*/  IMAD.U32 R16, RZ, RZ, UR4 ;  /* 0x00000004ff107e24 */ /* 0x000fcc000f8e00ff */
[----:B----4-:R-:W-:Y:S01]  /*02d0*/  DADD R24, R12, R18 ;  /* 0x000000000c187229 */ /* 0x010fe20000000012 */
[----:B------:R-:W-:-:S06]  /*02e0*/  IMAD.WIDE R12, R7, 0x8, R16 ;  /* 0x00000008070c7825 */ /* 0x000fcc00078e0210 */
[----:B------:R0:W-:Y:S04]  /*02f0*/  STG.E.64 desc[UR8][R12.64+-0x20], R24 ;  /* 0xffffe0180c007986 */ /* 0x0001e8000c101b08 */
[----:B------:R-:W2:Y:S04]  /*0300*/  LDG.E.64 R18, desc[UR8][R14.64+-0x58] ;  /* 0xffffa8080e127981 */ /* 0x000ea8000c1e1b00 */
[----:B------:R-:W3:Y:S04]  /*0310*/  LDG.E.64 R20, desc[UR8][R14.64+-0x60] ;  /* 0xffffa0080e147981 */ /* 0x000ee8000c1e1b00 */
[----:B------:R-:W4:Y:S01]  /*0320*/  LDG.E.64 R16, desc[UR8][R14.64+-0x50] ;  /* 0xffffb0080e107981 */ /* 0x000f22000c1e1b00 */
[----:B--2---:R-:W-:-:S08]  /*0330*/  DMUL R18, R10, R18 ;  /* 0x000000120a127228 */ /* 0x004fd00000000000 */
[----:B---3--:R-:W-:-:S08]  /*0340*/  DFMA R18, R8, R20, R18 ;  /* 0x000000140812722b */ /* 0x008fd00000000012 */
[----:B----4-:R-:W-:-:S07]  /*0350*/  DADD R26, R16, R18 ;  /* 0x00000000101a7229 */ /* 0x010fce0000000012 */
[----:B------:R1:W-:Y:S04]  /*0360*/  STG.E.64 desc[UR8][R12.64+-0x18], R26 ;  /* 0xffffe81a0c007986 */ /* 0x0003e8000c101b08 */
[----:B------:R-:W2:Y:S04]  /*0370*/  LDG.E.64 R18, desc[UR8][R14.64+-0x38] ;  /* 0xffffc8080e127981 */ /* 0x000ea8000c1e1b00 */
[----:B------:R-:W3:Y:S04]  /*0380*/  LDG.E.64 R20, desc[UR8][R14.64+-0x40] ;  /* 0xffffc0080e147981 */ /* 0x000ee8000c1e1b00 */
[----:B------:R-:W0:Y:S01]  /*0390*/  LDG.E.64 R16, desc[UR8][R14.64+-0x30] ;  /* 0xffffd0080e107981 */ /* 0x000e22000c1e1b00 */
[----:B--2---:R-:W-:-:S08]  /*03a0*/  DMUL R18, R10, R18 ;  /* 0x000000120a127228 */ /* 0x004fd00000000000 */
[----:B---3--:R-:W-:-:S08]  /*03b0*/  DFMA R18, R8, R20, R18 ;  /* 0x000000140812722b */ /* 0x008fd00000000012 */
[----:B0-----:R-:W-:-:S07]  /*03c0*/  DADD R24, R16, R18 ;  /* 0x0000000010187229 */ /* 0x001fce0000000012 */
[----:B------:R0:W-:Y:S04]  /*03d0*/  STG.E.64 desc[UR8][R12.64+-0x10], R24 ;  /* 0xfffff0180c007986 */ /* 0x0001e8000c101b08 */
[----:B------:R-:W2:Y:S04]  /*03e0*/  LDG.E.64 R18, desc[UR8][R14.64+-0x18] ;  /* 0xffffe8080e127981 */ /* 0x000ea8000c1e1b00 */
[----:B------:R-:W3:Y:S04]  /*03f0*/  LDG.E.64 R20, desc[UR8][R14.64+-0x20] ;  /* 0xffffe0080e147981 */ /* 0x000ee8000c1e1b00 */
[----:B------:R-:W1:Y:S01]  /*0400*/  LDG.E.64 R16, desc[UR8][R14.64+-0x10] ;  /* 0xfffff0080e107981 */ /* 0x000e62000c1e1b00 */
[----:B--2---:R-:W-:-:S08]  /*0410*/  DMUL R18, R10, R18 ;  /* 0x000000120a127228 */ /* 0x004fd00000000000 */
[----:B---3--:R-:W-:-:S08]  /*0420*/  DFMA R18, R8, R20, R18 ;  /* 0x000000140812722b */ /* 0x008fd00000000012 */
[----:B-1----:R-:W-:-:S07]  /*0430*/  DADD R26, R16, R18 ;  /* 0x00000000101a7229 */ /* 0x002fce0000000012 */
        /* <DEDUP_REMOVED lines=24> */
[----:B------:R-:W4:Y:S01]  /*05c0*/  LDG.E.64 R20, desc[UR8][R14.64+0x70] ;  /* 0x000070080e147981 */ /* 0x000f22000c1e1b00 */
[----:B------:R-:W-:Y:S01]  /*05d0*/  VIADD R22, R22, 0x8 ;  /* 0x0000000816167836 */ /* 0x000fe20000000000 */
[----:B------:R-:W-:Y:S01]  /*05e0*/  IADD3 R6, PT, PT, R6, 0x20, RZ ;  /* 0x0000002006067810 */ /* 0x000fe20007ffe0ff */
[----:B------:R-:W-:-:S03]  /*05f0*/  VIADD R7, R7, 0x8 ;  /* 0x0000000807077836 */ /* 0x000fc60000000000 */
[----:B------:R-:W-:Y:S01]  /*0600*/  ISETP.NE.AND P1, PT, R22, RZ, PT ;  /* 0x000000ff1600720c */ /* 0x000fe20003f25270 */
[----:B--2---:R-:W-:-:S08]  /*0610*/  DMUL R18, R10, R18 ;  /* 0x000000120a127228 */ /* 0x004fd00000000000 */
[----:B---3--:R-:W-:-:S08]  /*0620*/  DFMA R16, R8, R16, R18 ;  /* 0x000000100810722b */ /* 0x008fd00000000012 */
[----:B----4-:R-:W-:-:S07]  /*0630*/  DADD R16, R20, R16 ;  /* 0x0000000014107229 */ /* 0x010fce0000000010 */
[----:B------:R1:W-:Y:S01]  /*0640*/  STG.E.64 desc[UR8][R12.64+0x18], R16 ;  /* 0x000018100c007986 */ /* 0x0003e2000c101b08 */
[----:B------:R-:W-:Y:S05]  /*0650*/  @P1 BRA `(.L_x_1) ;  /* 0xfffffff800f41947 */ /* 0x000fea000383ffff */
.L_x_0:
[----:B------:R-:W-:Y:S05]  /*0660*/  @!P0 EXIT ;  /* 0x000000000000894d */ /* 0x000fea0003800000 */
[----:B------:R-:W-:Y:S02]  /*0670*/  ISETP.GE.U32.AND P0, PT, R2, 0x4, PT ;  /* 0x000000040200780c */ /* 0x000fe40003f06070 */
[----:B------:R-:W-:-:S04]  /*0680*/  LOP3.LUT R20, R0, 0x3, RZ, 0xc0, !PT ;  /* 0x0000000300147812 */ /* 0x000fc800078ec0ff */
[----:B------:R-:W-:-:S07]  /*0690*/  ISETP.NE.AND P1, PT, R20, RZ, PT ;  /* 0x000000ff1400720c */ /* 0x000fce0003f25270 */
[----:B------:R-:W-:Y:S06]  /*06a0*/  @!P0 BRA `(.L_x_2) ;  /* 0x00000000008c8947 */ /* 0x000fec0003800000 */
[----:B------:R-:W0:Y:S01]  /*06b0*/  LDC.64 R6, c[0x0][0x390] ;  /* 0x0000e400ff067b82 */ /* 0x000e220000000a00 */
[----:B-1----:R-:W-:-:S05]  /*06c0*/  LEA R13, R4, R5, 0x2 ;  /* 0x00000005040d7211 */ /* 0x002fca00078e10ff */
[----:B0-----:R-:W-:Y:S02]  /*06d0*/  IMAD.WIDE R6, R13, 0x8, R6 ;  /* 0x000000080d067825 */ /* 0x001fe400078e0206 */
[----:B------:R-:W0:Y:S03]  /*06e0*/  LDC.64 R12, c[0x0][0x380] ;  /* 0x0000e000ff0c7b82 */ /* 0x000e260000000a00 */
[----:B------:R-:W2:Y:S04]  /*06f0*/  LDG.E.64 R18, desc[UR8][R6.64+0x8] ;  /* 0x0000080806127981 */ /* 0x000ea8000c1e1b00 */
[----:B------:R-:W3:Y:S04]  /*0700*/  LDG.E.64 R16, desc[UR8][R6.64] ;  /* 0x0000000806107981 */ /* 0x000ee8000c1e1b00 */
[----:B------:R-:W4:Y:S01]  /*0710*/  LDG.E.64 R14, desc[UR8][R6.64+0x10] ;  /* 0x00001008060e7981 */ /* 0x000f22000c1e1b00 */
[----:B--2---:R-:W-:-:S08]  /*0720*/  DMUL R18, R10, R18 ;  /* 0x000000120a127228 */ /* 0x004fd00000000000 */
[----:B---3--:R-:W-:Y:S01]  /*0730*/  DFMA R16, R8, R16, R18 ;  /* 0x000000100810722b */ /* 0x008fe20000000012 */
[----:B------:R-:W-:-:S04]  /*0740*/  IMAD.IADD R19, R3, 0x1, R4 ;  /* 0x0000000103137824 */ /* 0x000fc800078e0204 */
[----:B0-----:R-:W-:-:S03]  /*0750*/  IMAD.WIDE R12, R19, 0x8, R12 ;  /* 0x00000008130c7825 */ /* 0x001fc600078e020c */
[----:B----4-:R-:W-:-:S07]  /*0760*/  DADD R14, R14, R16 ;  /* 0x000000000e0e7229 */ /* 0x010fce0000000010 */
        /* <DEDUP_REMOVED lines=8> */
[----:B------:R-:W3:Y:S04]  /*07f0*/  LDG.E.64 R22, desc[UR8][R6.64+0x48] ;  /* 0x0000480806167981 */ /* 0x000ee8000c1e1b00 */
[----:B------:R-:W4:Y:S04]  /*0800*/  LDG.E.64 R18, desc[UR8][R6.64+0x40] ;  /* 0x0000400806127981 */ /* 0x000f28000c1e1b00 */
[----:B------:R-:W5:Y:S01]  /*0810*/  LDG.E.64 R24, desc[UR8][R6.64+0x50] ;  /* 0x0000500806187981 */ /* 0x000f62000c1e1b00 */
[----:B---3--:R-:W-:-:S08]  /*0820*/  DMUL R22, R10, R22 ;  /* 0x000000160a167228 */ /* 0x008fd00000000000 */
[----:B----4-:R-:W-:-:S08]  /*0830*/  DFMA R18, R8, R18, R22 ;  /* 0x000000120812722b */ /* 0x010fd00000000016 */
[----:B-----5:R-:W-:-:S07]  /*0840*/  DADD R18, R24, R18 ;  /* 0x0000000018127229 */ /* 0x020fce0000000012 */
[----:B------:R2:W-:Y:S04]  /*0850*/  STG.E.64 desc[UR8][R12.64+0x10], R18 ;  /* 0x000010120c007986 */ /* 0x0005e8000c101b08 */
[----:B------:R-:W3:Y:S04]  /*0860*/  LDG.E.64 R22, desc[UR8][R6.64+0x68] ;  /* 0x0000680806167981 */ /* 0x000ee8000c1e1b00 */
[----:B0-----:R-:W4:Y:S04]  /*0870*/  LDG.E.64 R14, desc[UR8][R6.64+0x60] ;  /* 0x00006008060e7981 */ /* 0x001f28000c1e1b00 */
[----:B------:R-:W5:Y:S01]  /*0880*/  LDG.E.64 R24, desc[UR8][R6.64+0x70] ;  /* 0x0000700806187981 */ /* 0x000f62000c1e1b00 */
[----:B------:R-:W-:Y:S01]  /*0890*/  IADD3 R4, PT, PT, R4, 0x4, RZ ;  /* 0x0000000404047810 */ /* 0x000fe20007ffe0ff */
[----:B---3--:R-:W-:-:S08]  /*08a0*/  DMUL R22, R10, R22 ;  /* 0x000000160a167228 */ /* 0x008fd00000000000 */
[----:B----4-:R-:W-:-:S08]  /*08b0*/  DFMA R14, R8, R14, R22 ;  /* 0x0000000e080e722b */ /* 0x010fd00000000016 */
[----:B-----5:R-:W-:-:S07]  /*08c0*/  DADD R14, R24, R14 ;  /* 0x00000000180e7229 */ /* 0x020fce000000000e */
[----:B------:R2:W-:Y:S04]  /*08d0*/  STG.E.64 desc[UR8][R12.64+0x18], R14 ;  /* 0x0000180e0c007986 */ /* 0x0005e8000c101b08 */
.L_x_2:
[----:B------:R-:W-:Y:S05]  /*08e0*/  @!P1 EXIT ;  /* 0x000000000000994d */ /* 0x000fea0003800000 */
[----:B------:R-:W-:Y:S02]  /*08f0*/  ISETP.NE.AND P0, PT, R20, 0x1, PT ;  /* 0x000000011400780c */ /* 0x000fe40003f05270 */
[----:B------:R-:W-:-:S04]  /*0900*/  LOP3.LUT R0, R0, 0x1, RZ, 0xc0, !PT ;  /* 0x0000000100007812 */ /* 0x000fc800078ec0ff */
[----:B------:R-:W-:-:S07]  /*0910*/  ISETP.NE.U32.AND P1, PT, R0, 0x1, PT ;  /* 0x000000010000780c */ /* 0x000fce0003f25070 */
[----:B------:R-:W-:Y:S06]  /*0920*/  @!P0 BRA `(.L_x_3) ;  /* 0x0000000000548947 */ /* 0x000fec0003800000 */
[----:B------:R-:W0:Y:S01]  /*0930*/  LDC.64 R6, c[0x0][0x390] ;  /* 0x0000e400ff067b82 */ /* 0x000e220000000a00 */
[----:B-12---:R-:W-:-:S07]  /*0940*/  IMAD R13, R4, 0x4, R5 ;  /* 0x00000004040d7824 */ /* 0x006fce00078e0205 */
[----:B------:R-:W1:Y:S01]  /*0950*/  LDC.64 R18, c[0x0][0x380] ;  /* 0x0000e000ff127b82 */ /* 0x000e620000000a00 */
[----:B0-----:R-:W-:-:S05]  /*0960*/  IMAD.WIDE R6, R13, 0x8, R6 ;  /* 0x000000080d067825 */ /* 0x001fca00078e0206 */
[----:B------:R-:W2:Y:S04]  /*0970*/  LDG.E.64 R14, desc[UR8][R6.64+0x8] ;  /* 0x00000808060e7981 */ /* 0x000ea8000c1e1b00 */
[----:B------:R-:W3:Y:S04]  /*0980*/  LDG.E.64 R12, desc[UR8][R6.64] ;  /* 0x00000008060c7981 */ /* 0x000ee8000c1e1b00 */
[----:B------:R-:W4:Y:S01]  /*0990*/  LDG.E.64 R16, desc[UR8][R6.64+0x10] ;  /* 0x0000100806107981 */ /* 0x000f22000c1e1b00 */
[----:B------:R-:W-:-:S05]  /*09a0*/  IADD3 R21, PT, PT, R3, R4, RZ ;  /* 0x0000000403157210 */ /* 0x000fca0007ffe0ff */
[----:B-1----:R-:W-:Y:S01]  /*09b0*/  IMAD.WIDE R20, R21, 0x8, R18 ;  /* 0x0000000815147825 */ /* 0x002fe200078e0212 */
[----:B--2---:R-:W-:-:S08]  /*09c0*/  DMUL R14, R10, R14 ;  /* 0x0000000e0a0e7228 */ /* 0x004fd00000000000 */
[----:B---3--:R-:W-:-:S08]  /*09d0*/  DFMA R12, R8, R12, R14 ;  /* 0x0000000c080c722b */ /* 0x008fd0000000000e */
[----:B----4-:R-:W-:-:S07]  /*09e0*/  DADD R12, R16, R12 ;  /* 0x00000000100c7229 */ /* 0x010fce000000000c */
[----:B------:R0:W-:Y:S04]  /*09f0*/  STG.E.64 desc[UR8][R20.64], R12 ;  /* 0x0000000c14007986 */ /* 0x0001e8000c101b08 */
[----:B------:R-:W2:Y:S04]  /*0a00*/  LDG.E.64 R16, desc[UR8][R6.64+0x28] ;  /* 0x0000280806107981 */ /* 0x000ea8000c1e1b00 */
[----:B------:R-:W3:Y:S04]  /*0a10*/  LDG.E.64 R14, desc[UR8][R6.64+0x20] ;  /* 0x00002008060e7981 */ /* 0x000ee8000c1e1b00 */
[----:B------:R-:W4:Y:S01]  /*0a20*/  LDG.E.64 R18, desc[UR8][R6.64+0x30] ;  /* 0x0000300806127981 */ /* 0x000f22000c1e1b00 */
[----:B------:R-:W-:Y:S01]  /*0a30*/  VIADD R4, R4, 0x2 ;  /* 0x0000000204047836 */ /* 0x000fe20000000000 */
[----:B--2---:R-:W-:-:S08]  /*0a40*/  DMUL R16, R10, R16 ;  /* 0x000000100a107228 */ /* 0x004fd00000000000 */
[----:B---3--:R-:W-:-:S08]  /*0a50*/  DFMA R14, R8, R14, R16 ;  /* 0x0000000e080e722b */ /* 0x008fd00000000010 */
[----:B----4-:R-:W-:-:S07]  /*0a60*/  DADD R14, R18, R14 ;  /* 0x00000000120e7229 */ /* 0x010fce000000000e */
[----:B------:R0:W-:Y:S04]  /*0a70*/  STG.E.64 desc[UR8][R20.64+0x8], R14 ;  /* 0x0000080e14007986 */ /* 0x0001e8000c101b08 */
.L_x_3:
[----:B------:R-:W-:Y:S05]  /*0a80*/  @P1 EXIT ;  /* 0x000000000000194d */ /* 0x000fea0003800000 */
[----:B------:R-:W3:Y:S01]  /*0a90*/  LDC.64 R6, c[0x0][0x390] ;  /* 0x0000e400ff067b82 */ /* 0x000ee20000000a00 */
[----:B------:R-:W-:-:S07]  /*0aa0*/  LEA R5, R4, R5, 0x2 ;  /* 0x0000000504057211 */ /* 0x000fce00078e10ff */
[----:B--2---:R-:W2:Y:S01]  /*0ab0*/  LDC.64 R18, c[0x0][0x380] ;  /* 0x0000e000ff127b82 */ /* 0x004ea20000000a00 */
[----:B---3--:R-:W-:-:S05]  /*0ac0*/  IMAD.WIDE R6, R5, 0x8, R6 ;  /* 0x0000000805067825 */ /* 0x008fca00078e0206 */
[----:B0-----:R-:W3:Y:S04]  /*0ad0*/  LDG.E.64 R14, desc[UR8][R6.64+0x8] ;  /* 0x00000808060e7981 */ /* 0x001ee8000c1e1b00 */
[----:B-1----:R-:W4:Y:S04]  /*0ae0*/  LDG.E.64 R12, desc[UR8][R6.64] ;  /* 0x00000008060c7981 */ /* 0x002f28000c1e1b00 */
[----:B------:R-:W5:Y:S01]  /*0af0*/  LDG.E.64 R16, desc[UR8][R6.64+0x10] ;  /* 0x0000100806107981 */ /* 0x000f62000c1e1b00 */
[----:B------:R-:W-:-:S04]  /*0b00*/  IMAD.IADD R3, R3, 0x1, R4 ;  /* 0x0000000103037824 */ /* 0x000fc800078e0204 */
[----:B--2---:R-:W-:Y:S01]  /*0b10*/  IMAD.WIDE R2, R3, 0x8, R18 ;  /* 0x0000000803027825 */ /* 0x004fe200078e0212 */
[----:B---3--:R-:W-:-:S08]  /*0b20*/  DMUL R14, R10, R14 ;  /* 0x0000000e0a0e7228 */ /* 0x008fd00000000000 */
[----:B----4-:R-:W-:-:S08]  /*0b30*/  DFMA R12, R8, R12, R14 ;  /* 0x0000000c080c722b */ /* 0x010fd0000000000e */
[----:B-----5:R-:W-:-:S07]  /*0b40*/  DADD R12, R16, R12 ;  /* 0x00000000100c7229 */ /* 0x020fce000000000c */
[----:B------:R-:W-:Y:S01]  /*0b50*/  STG.E.64 desc[UR8][R2.64], R12 ;  /* 0x0000000c02007986 */ /* 0x000fe2000c101b08 */
[----:B------:R-:W-:Y:S05]  /*0b60*/  EXIT ;  /* 0x000000000000794d */ /* 0x000fea0003800000 */
.L_x_4:
[----:B------:R-:W-:-:S00]  /*0b70*/  BRA `(.L_x_4) ;  /* 0xfffffffc00fc7947 */ /* 0x000fc0000383ffff */
[----:B------:R-:W-:-:S00]  /*0b80*/  NOP ;  /* 0x0000000000007918 */ /* 0x000fc00000000000 */
[----:B------:R-:W-:-:S00]  /*0b90*/  NOP ;  /* 0x0000000000007918 */ /* 0x000fc00000000000 */
[----:B------:R-:W-:-:S00]  /*0ba0*/  NOP ;  /* 0x0000000000007918 */ /* 0x000fc00000000000 */
[----:B------:R-:W-:-:S00]  /*0bb0*/  NOP ;  /* 0x0000000000007918 */ /* 0x000fc00000000000 */
[----:B------:R-:W-:-:S00]  /*0bc0*/  NOP ;  /* 0x0000000000007918 */ /* 0x000fc00000000000 */
[----:B------:R-:W-:-:S00]  /*0bd0*/  NOP ;  /* 0x0000000000007918 */ /* 0x000fc00000000000 */
[----:B------:R-:W-:-:S00]  /*0be0*/  NOP ;  /* 0x0000000000007918 */ /* 0x000fc00000000000 */
[----:B------:R-:W-:-:S00]  /*0bf0*/  NOP ;  /* 0x0000000000007918 */ /* 0x000fc00000000000 */
.L_x_10:


//--------------------- .text._Z18compress_calc_gradIfEvPT_PKS0_S3_S3_iii --------------------------
	.section	.text._Z18compress_calc_gradIfEvPT_PKS0_S3_S3_iii,"ax",@progbits
	.align	128
        .global         _Z18compress_calc_gradIfEvPT_PKS0_S3_S3_iii
        .type           _Z18compress_calc_gradIfEvPT_PKS0_S3_S3_iii,@function
        .size           _Z18compress_calc_gradIfEvPT_PKS0_S3_S3_iii,(.L_x_11 - _Z18compress_calc_gradIfEvPT_PKS0_S3_S3_iii)
        .other          _Z18compress_calc_gradIfEvPT_PKS0_S3_S3_iii,@"STO_CUDA_ENTRY STV_DEFAULT"
_Z18compress_calc_gradIfEvPT_PKS0_S3_S3_iii:
.text._Z18compress_calc_gradIfEvPT_PKS0_S3_S3_iii:
        /* <DEDUP_REMOVED lines=14> */
[----:B-1----:R-:W2:Y:S01]  /*00e0*/  LDG.E R8, desc[UR8][R8.64] ;  /* 0x0000000808087981 */ /* 0x002ea2000c1e1900 */
[C---:B------:R-:W-:Y:S01]  /*00f0*/  ISETP.GE.U32.AND P1, PT, R5.reuse, 0x8, PT ;  /* 0x000000080500780c */ /* 0x040fe20003f26070 */
[----:B------:R-:W-:Y:S01]  /*0100*/  IMAD R0, R0, R5, RZ ;  /* 0x0000000500007224 */ /* 0x000fe200078e02ff */
[----:B------:R-:W-:Y:S01]  /*0110*/  LOP3.LUT R7, R5, 0x7, RZ, 0xc0, !PT ;  /* 0x0000000705077812 */ /* 0x000fe200078ec0ff */
[----:B------:R-:W-:-:S03]  /*0120*/  HFMA2 R3, -RZ, RZ, 0, 0 ;  /* 0x00000000ff037431 */ /* 0x000fc600000001ff */
[----:B------:R-:W-:Y:S02]  /*0130*/  ISETP.NE.AND P0, PT, R7, RZ, PT ;  /* 0x000000ff0700720c */ /* 0x000fe40003f05270 */
[----:B------:R-:W-:Y:S01]  /*0140*/  SHF.L.U32 R6, R0, 0x2, RZ ;  /* 0x0000000200067819 */ /* 0x000fe200000006ff */
[C---:B--2---:R-:W-:Y:S01]  /*0150*/  FMUL R11, R8.reuse, 3 ;  /* 0x40400000080b7820 */ /* 0x044fe20000400000 */
[----:B------:R-:W-:-:S03]  /*0160*/  FADD R4, R8, R8 ;  /* 0x0000000808047221 */ /* 0x000fc60000000000 */
[----:B------:R-:W-:Y:S01]  /*0170*/  FMUL R2, R8, R11 ;  /* 0x0000000b08027220 */ /* 0x000fe20000400000 */
[----:B------:R-:W-:Y:S06]  /*0180*/  @!P1 BRA `(.L_x_5) ;  /* 0x0000000400349947 */ /* 0x000fec0003800000 */
[----:B------:R-:W0:Y:S01]  /*0190*/  LDCU.64 UR6, c[0x0][0x390] ;  /* 0x00007200ff0677ac */ /* 0x000e220008000a00 */
[----:B------:R-:W-:Y:S02]  /*01a0*/  LOP3.LUT R3, R5, 0x7ffffff8, RZ, 0xc0, !PT ;  /* 0x7ffffff805037812 */ /* 0x000fe400078ec0ff */
[----:B------:R-:W-:Y:S01]  /*01b0*/  MOV R13, R0 ;  /* 0x00000000000d7202 */ /* 0x000fe20000000f00 */
[----:B------:R-:W1:Y:S01]  /*01c0*/  LDCU.64 UR4, c[0x0][0x380] ;  /* 0x00007000ff0477ac */ /* 0x000e620008000a00 */
[----:B------:R-:W-:Y:S02]  /*01d0*/  MOV R12, R6 ;  /* 0x00000006000c7202 */ /* 0x000fe40000000f00 */
[----:B------:R-:W-:Y:S01]  /*01e0*/  IADD3 R14, PT, PT, -R3, RZ, RZ ;  /* 0x000000ff030e7210 */ /* 0x000fe20007ffe1ff */
[----:B0-----:R-:W-:Y:S02]  /*01f0*/  UIADD3 UR6, UP0, UPT, UR6, 0x40, URZ ;  /* 0x0000004006067890 */ /* 0x001fe4000ff1e0ff */
[----:B-1----:R-:W-:-:S02]  /*0200*/  UIADD3 UR4, UP1, UPT, UR4, 0x10, URZ ;  /* 0x0000001004047890 */ /* 0x002fc4000ff3e0ff */
[----:B------:R-:W-:Y:S02]  /*0210*/  UIADD3.X UR7, UPT, UPT, URZ, UR7, URZ, UP0, !UPT ;  /* 0x00000007ff077290 */ /* 0x000fe400087fe4ff */
[----:B------:R-:W-:-:S12]  /*0220*/  UIADD3.X UR5, UPT, UPT, URZ, UR5, URZ, UP1, !UPT ;  /* 0x00000005ff057290 */ /* 0x000fd80008ffe4ff */
.L_x_6:
[----:B------:R-:W-:Y:S02]  /*0230*/  MOV R8, UR6 ;  /* 0x0000000600087c02 */ /* 0x000fe40008000f00 */
[----:B------:R-:W-:-:S03]  /*0240*/  MOV R9, UR7 ;  /* 0x0000000700097c02 */ /* 0x000fc60008000f00 */
[----:B------:R-:W-:-:S05]  /*0250*/  IMAD.WIDE R8, R12, 0x4, R8 ;  /* 0x000000040c087825 */ /* 0x000fca00078e0208 */
[----:B--2---:R-:W2:Y:S04]  /*0260*/  LDG.E R11, desc[UR8][R8.64+-0x3c] ;  /* 0xffffc408080b7981 */ /* 0x004ea8000c1e1900 */
[----:B------:R-:W3:Y:S04]  /*0270*/  LDG.E R15, desc[UR8][R8.64+-0x40] ;  /* 0xffffc008080f7981 */ /* 0x000ee8000c1e1900 */
[----:B------:R-:W4:Y:S01]  /*0280*/  LDG.E R16, desc[UR8][R8.64+-0x38] ;  /* 0xffffc80808107981 */ /* 0x000f22000c1e1900 */
[----:B------:R-:W-:Y:S01]  /*0290*/  MOV R10, UR4 ;  /* 0x00000004000a7c02 */ /* 0x000fe20008000f00 */
[----:B--2---:R-:W-:Y:S01]  /*02a0*/  FMUL R17, R4, R11 ;  /* 0x0000000b04117220 */ /* 0x004fe20000400000 */
[----:B------:R-:W-:-:S03]  /*02b0*/  MOV R11, UR5 ;  /* 0x00000005000b7c02 */ /* 0x000fc60008000f00 */
[----:B---3--:R-:W-:Y:S01]  /*02c0*/  FFMA R15, R2, R15, R17 ;  /* 0x0000000f020f7223 */ /* 0x008fe20000000011 */
[----:B------:R-:W-:-:S04]  /*02d0*/  IMAD.WIDE R10, R13, 0x4, R10 ;  /* 0x000000040d0a7825 */ /* 0x000fc800078e020a */
[----:B----4-:R-:W-:-:S05]  /*02e0*/  FADD R15, R16, R15 ;  /* 0x0000000f100f7221 */ /* 0x010fca0000000000 */
[----:B------:R0:W-:Y:S04]  /*02f0*/  STG.E desc[UR8][R10.64+-0x10], R15 ;  /* 0xfffff00f0a007986 */ /* 0x0001e8000c101908 */
[----:B------:R-:W2:Y:S04]  /*0300*/  LDG.E R19, desc[UR8][R8.64+-0x2c] ;  /* 0xffffd40808137981 */ /* 0x000ea8000c1e1900 */
[----:B------:R-:W3:Y:S04]  /*0310*/  LDG.E R17, desc[UR8][R8.64+-0x30] ;  /* 0xffffd00808117981 */ /* 0x000ee8000c1e1900 */
[----:B------:R-:W4:Y:S01]  /*0320*/  LDG.E R16, desc[UR8][R8.64+-0x28] ;  /* 0xffffd80808107981 */ /* 0x000f22000c1e1900 */
[----:B--2---:R-:W-:-:S04]  /*0330*/  FMUL R19, R4, R19 ;  /* 0x0000001304137220 */ /* 0x004fc80000400000 */
[----:B---3--:R-:W-:-:S04]  /*0340*/  FFMA R17, R2, R17, R19 ;  /* 0x0000001102117223 */ /* 0x008fc80000000013 */
        /* <DEDUP_REMOVED lines=9> */
[----:B------:R-:W3:Y:S04]  /*03e0*/  LDG.E R21, desc[UR8][R8.64+-0xc] ;  /* 0xfffff40808157981 */ /* 0x000ee8000c1e1900 */
[----:B0-----:R-:W4:Y:S04]  /*03f0*/  LDG.E R15, desc[UR8][R8.64+-0x10] ;  /* 0xfffff008080f7981 */ /* 0x001f28000c1e1900 */
[----:B------:R-:W5:Y:S01]  /*0400*/  LDG.E R16, desc[UR8][R8.64+-0x8] ;  /* 0xfffff80808107981 */ /* 0x000f62000c1e1900 */
[----:B---3--:R-:W-:-:S04]  /*0410*/  FMUL R21, R4, R21 ;  /* 0x0000001504157220 */ /* 0x008fc80000400000 */
[----:B----4-:R-:W-:-:S04]  /*0420*/  FFMA R15, R2, R15, R21 ;  /* 0x0000000f020f7223 */ /* 0x010fc80000000015 */
[----:B-----5:R-:W-:-:S05]  /*0430*/  FADD R15, R16, R15 ;  /* 0x0000000f100f7221 */ /* 0x020fca0000000000 */
[----:B------:R0:W-:Y:S04]  /*0440*/  STG.E desc[UR8][R10.64+-0x4], R15 ;  /* 0xfffffc0f0a007986 */ /* 0x0001e8000c101908 */
[----:B------:R-:W3:Y:S04]  /*0450*/  LDG.E R21, desc[UR8][R8.64+0x4] ;  /* 0x0000040808157981 */ /* 0x000ee8000c1e1900 */
[----:B-1----:R-:W4:Y:S04]  /*0460*/  LDG.E R17, desc[UR8][R8.64] ;  /* 0x0000000808117981 */ /* 0x002f28000c1e1900 */
[----:B------:R-:W5:Y:S01]  /*0470*/  LDG.E R16, desc[UR8][R8.64+0x8] ;  /* 0x0000080808107981 */ /* 0x000f62000c1e1900 */
[----:B---3--:R-:W-:-:S04]  /*0480*/  FMUL R21, R4, R21 ;  /* 0x0000001504157220 */ /* 0x008fc80000400000 */
[----:B----4-:R-:W-:-:S04]  /*0490*/  FFMA R17, R2, R17, R21 ;  /* 0x0000001102117223 */ /* 0x010fc80000000015 */
[----:B-----5:R-:W-:-:S05]  /*04a0*/  FADD R17, R16, R17 ;  /* 0x0000001110117221 */ /* 0x020fca0000000000 */
[----:B------:R1:W-:Y:S04]  /*04b0*/  STG.E desc[UR8][R10.64], R17 ;  /* 0x000000110a007986 */ /* 0x0003e8000c101908 */
[----:B------:R-:W3:Y:S04]  /*04c0*/  LDG.E R21, desc[UR8][R8.64+0x14] ;  /* 0x0000140808157981 */ /* 0x000ee8000c1e1900 */
[----:B--2---:R-:W2:Y:S04]  /*04d0*/  LDG.E R19, desc[UR8][R8.64+0x10] ;  /* 0x0000100808137981 */ /* 0x004ea8000c1e1900 */
[----:B------:R-:W4:Y:S01]  /*04e0*/  LDG.E R16, desc[UR8][R8.64+0x18] ;  /* 0x0000180808107981 */ /* 0x000f22000c1e1900 */
[----:B---3--:R-:W-:-:S04]  /*04f0*/  FMUL R21, R4, R21 ;  /* 0x0000001504157220 */ /* 0x008fc80000400000 */
[----:B--2---:R-:W-:-:S04]  /*0500*/  FFMA R19, R2, R19, R21 ;  /* 0x0000001302137223 */ /* 0x004fc80000000015 */
        /* <DEDUP_REMOVED lines=12> */
[----:B------:R-:W-:-:S02]  /*05d0*/  IADD3 R14, PT, PT, R14, 0x8, RZ ;  /* 0x000000080e0e7810 */ /* 0x000fc40007ffe0ff */
[----:B------:R-:W-:Y:S02]  /*05e0*/  IADD3 R12, PT, PT, R12, 0x20, RZ ;  /* 0x000000200c0c7810 */ /* 0x000fe40007ffe0ff */
[----:B------:R-:W-:Y:S02]  /*05f0*/  ISETP.NE.AND P1, PT, R14, RZ, PT ;  /* 0x000000ff0e00720c */ /* 0x000fe40003f25270 */
[----:B------:R-:W-:Y:S01]  /*0600*/  IADD3 R13, PT, PT, R13, 0x8, RZ ;  /* 0x000000080d0d7810 */ /* 0x000fe20007ffe0ff */
[----:B---3--:R-:W-:-:S04]  /*0610*/  FMUL R21, R4, R21 ;  /* 0x0000001504157220 */ /* 0x008fc80000400000 */
[----:B----4-:R-:W-:-:S04]  /*0620*/  FFMA R17, R2, R17, R21 ;  /* 0x0000001102117223 */ /* 0x010fc80000000015 */
[----:B-----5:R-:W-:-:S05]  /*0630*/  FADD R17, R16, R17 ;  /* 0x0000001110117221 */ /* 0x020fca0000000000 */
[----:B------:R2:W-:Y:S01]  /*0640*/  STG.E desc[UR8][R10.64+0xc], R17 ;  /* 0x00000c110a007986 */ /* 0x0005e2000c101908 */
[----:B------:R-:W-:Y:S05]  /*0650*/  @P1 BRA `(.L_x_6) ;  /* 0xfffffff800f41947 */ /* 0x000fea000383ffff */
.L_x_5:
[----:B------:R-:W-:Y:S05]  /*0660*/  @!P0 EXIT ;  /* 0x000000000000894d */ /* 0x000fea0003800000 */
[----:B------:R-:W-:Y:S02]  /*0670*/  ISETP.GE.U32.AND P0, PT, R7, 0x4, PT ;  /* 0x000000040700780c */ /* 0x000fe40003f06070 */
[----:B------:R-:W-:-:S04]  /*0680*/  LOP3.LUT R14, R5, 0x3, RZ, 0xc0, !PT ;  /* 0x00000003050e7812 */ /* 0x000fc800078ec0ff */
[----:B------:R-:W-:-:S07]  /*0690*/  ISETP.NE.AND P1, PT, R14, RZ, PT ;  /* 0x000000ff0e00720c */ /* 0x000fce0003f25270 */
[----:B------:R-:W-:Y:S06]  /*06a0*/  @!P0 BRA `(.L_x_7) ;  /* 0x00000000008c8947 */ /* 0x000fec0003800000 */
[----:B------:R-:W0:Y:S01]  /*06b0*/  LDC.64 R8, c[0x0][0x390] ;  /* 0x0000e400ff087b82 */ /* 0x000e220000000a00 */
[----:B------:R-:W-:-:S07]  /*06c0*/  LEA R7, R3, R6, 0x2 ;  /* 0x0000000603077211 */ /* 0x000fce00078e10ff */
[----:B--2---:R-:W1:Y:S01]  /*06d0*/  LDC.64 R10, c[0x0][0x380] ;  /* 0x0000e000ff0a7b82 */ /* 0x004e620000000a00 */
[----:B0-----:R-:W-:-:S05]  /*06e0*/  IMAD.WIDE R8, R7, 0x4, R8 ;  /* 0x0000000407087825 */ /* 0x001fca00078e0208 */
[----:B------:R-:W2:Y:S04]  /*06f0*/  LDG.E R13, desc[UR8][R8.64+0x4] ;  /* 0x00000408080d7981 */ /* 0x000ea8000c1e1900 */
[----:B------:R-:W3:Y:S04]  /*0700*/  LDG.E R7, desc[UR8][R8.64] ;  /* 0x0000000808077981 */ /* 0x000ee8000c1e1900 */
[----:B------:R-:W4:Y:S01]  /*0710*/  LDG.E R12, desc[UR8][R8.64+0x8] ;  /* 0x00000808080c7981 */ /* 0x000f22000c1e1900 */
[----:B------:R-:W-:-:S05]  /*0720*/  IADD3 R15, PT, PT, R0, R3, RZ ;  /* 0x00000003000f7210 */ /* 0x000fca0007ffe0ff */
[----:B-1----:R-:W-:-:S04]  /*0730*/  IMAD.WIDE R10, R15, 0x4, R10 ;  /* 0x000000040f0a7825 */ /* 0x002fc800078e020a */
        /* <DEDUP_REMOVED lines=19> */
[----:B0-----:R-:W3:Y:S04]  /*0870*/  LDG.E R7, desc[UR8][R8.64+0x30] ;  /* 0x0000300808077981 */ /* 0x001ee8000c1e1900 */
[----:B------:R-:W4:Y:S01]  /*0880*/  LDG.E R12, desc[UR8][R8.64+0x38] ;  /* 0x00003808080c7981 */ /* 0x000f22000c1e1900 */
[----:B------:R-:W-:Y:S01]  /*0890*/  IADD3 R3, PT, PT, R3, 0x4, RZ ;  /* 0x0000000403037810 */ /* 0x000fe20007ffe0ff */
[----:B--2---:R-:W-:-:S04]  /*08a0*/  FMUL R17, R4, R17 ;  /* 0x0000001104117220 */ /* 0x004fc80000400000 */
[----:B---3--:R-:W-:-:S04]  /*08b0*/  FFMA R7, R2, R7, R17 ;  /* 0x0000000702077223 */ /* 0x008fc80000000011 */
[----:B----4-:R-:W-:-:S05]  /*08c0*/  FADD R7, R12, R7 ;  /* 0x000000070c077221 */ /* 0x010fca0000000000 */
[----:B------:R1:W-:Y:S02]  /*08d0*/  STG.E desc[UR8][R10.64+0xc], R7 ;  /* 0x00000c070a007986 */ /* 0x0003e4000c101908 */
.L_x_7:
[----:B------:R-:W-:Y:S05]  /*08e0*/  @!P1 EXIT ;  /* 0x000000000000994d */ /* 0x000fea0003800000 */
[----:B------:R-:W-:Y:S02]  /*08f0*/  ISETP.NE.AND P0, PT, R14, 0x1, PT ;  /* 0x000000010e00780c */ /* 0x000fe40003f05270 */
[----:B------:R-:W-:-:S04]  /*0900*/  LOP3.LUT R5, R5, 0x1, RZ, 0xc0, !PT ;  /* 0x0000000105057812 */ /* 0x000fc800078ec0ff */
[----:B------:R-:W-:-:S07]  /*0910*/  ISETP.NE.U32.AND P1, PT, R5, 0x1, PT ;  /* 0x000000010500780c */ /* 0x000fce0003f25070 */
[----:B------:R-:W-:Y:S06]  /*0920*/  @!P0 BRA `(.L_x_8) ;  /* 0x0000000000548947 */ /* 0x000fec0003800000 */
[----:B------:R-:W0:Y:S01]  /*0930*/  LDC.64 R8, c[0x0][0x390] ;  /* 0x0000e400ff087b82 */ /* 0x000e220000000a00 */
[----:B------:R-:W-:-:S07]  /*0940*/  LEA R5, R3, R6, 0x2 ;  /* 0x0000000603057211 */ /* 0x000fce00078e10ff */
[----:B-12---:R-:W1:Y:S01]  /*0950*/  LDC.64 R10, c[0x0][0x380] ;  /* 0x0000e000ff0a7b82 */ /* 0x006e620000000a00 */
        /* <DEDUP_REMOVED lines=13> */
[----:B------:R-:W-:Y:S01]  /*0a30*/  IADD3 R3, PT, PT, R3, 0x2, RZ ;  /* 0x0000000203037810 */ /* 0x000fe20007ffe0ff */
[----:B--2---:R-:W-:-:S04]  /*0a40*/  FMUL R13, R4, R13 ;  /* 0x0000000d040d7220 */ /* 0x004fc80000400000 */
[----:B---3--:R-:W-:-:S04]  /*0a50*/  FFMA R7, R2, R7, R13 ;  /* 0x0000000702077223 */ /* 0x008fc8000000000d */
[----:B----4-:R-:W-:-:S05]  /*0a60*/  FADD R7, R12, R7 ;  /* 0x000000070c077221 */ /* 0x010fca0000000000 */
[----:B------:R0:W-:Y:S02]  /*0a70*/  STG.E desc[UR8][R10.64+0x4], R7 ;  /* 0x000004070a007986 */ /* 0x0001e4000c101908 */
.L_x_8:
[----:B------:R-:W-:Y:S05]  /*0a80*/  @P1 EXIT ;  /* 0x000000000000194d */ /* 0x000fea0003800000 */
[----:B------:R-:W3:Y:S01]  /*0a90*/  LDC.64 R8, c[0x0][0x390] ;  /* 0x0000e400ff087b82 */ /* 0x000ee20000000a00 */
[----:B01----:R-:W-:-:S05]  /*0aa0*/  LEA R7, R3, R6, 0x2 ;  /* 0x0000000603077211 */ /* 0x003fca00078e10ff */
[----:B---3--:R-:W-:Y:S02]  /*0ab0*/  IMAD.WIDE R6, R7, 0x4, R8 ;  /* 0x0000000407067825 */ /* 0x008fe400078e0208 */
[----:B------:R-:W0:Y:S03]  /*0ac0*/  LDC.64 R8, c[0x0][0x380] ;  /* 0x0000e000ff087b82 */ /* 0x000e260000000a00 */
[----:B--2---:R-:W2:Y:S04]  /*0ad0*/  LDG.E R11, desc[UR8][R6.64+0x4] ;  /* 0x00000408060b7981 */ /* 0x004ea8000c1e1900 */
[----:B------:R-:W3:Y:S04]  /*0ae0*/  LDG.E R5, desc[UR8][R6.64] ;  /* 0x0000000806057981 */ /* 0x000ee8000c1e1900 */
[----:B------:R-:W4:Y:S01]  /*0af0*/  LDG.E R10, desc[UR8][R6.64+0x8] ;  /* 0x00000808060a7981 */ /* 0x000f22000c1e1900 */
[----:B------:R-:W-:Y:S01]  /*0b00*/  IADD3 R3, PT, PT, R0, R3, RZ ;  /* 0x0000000300037210 */ /* 0x000fe20007ffe0ff */
[----:B--2---:R-:W-:-:S04]  /*0b10*/  FMUL R11, R4, R11 ;  /* 0x0000000b040b7220 */ /* 0x004fc80000400000 */
[----:B---3--:R-:W-:Y:S01]  /*0b20*/  FFMA R5, R2, R5, R11 ;  /* 0x0000000502057223 */ /* 0x008fe2000000000b */
[----:B0-----:R-:W-:-:S04]  /*0b30*/  IMAD.WIDE R2, R3, 0x4, R8 ;  /* 0x0000000403027825 */ /* 0x001fc800078e0208 */
[----:B----4-:R-:W-:-:S05]  /*0b40*/  FADD R5, R10, R5 ;  /* 0x000000050a057221 */ /* 0x010fca0000000000 */
[----:B------:R-:W-:Y:S01]  /*0b50*/  STG.E desc[UR8][R2.64], R5 ;  /* 0x0000000502007986 */ /* 0x000fe2000c101908 */
[----:B------:R-:W-:Y:S05]  /*0b60*/  EXIT ;  /* 0x000000000000794d */ /* 0x000fea0003800000 */
.L_x_9:
        /* <DEDUP_REMOVED lines=9> */
.L_x_11:


//--------------------- .nv.shared.reserved.0     --------------------------
	.section	.nv.shared.reserved.0,"aw",@nobits
	.weak		__nv_reservedSMEM_offset_0_alias
	.size		__nv_reservedSMEM_offset_0_alias, 0, 64
	.other		__nv_reservedSMEM_offset_0_alias,@"STO_CUDA_RESERVED_SHARED STV_DEFAULT"
__nv_reservedSMEM_offset_0_alias:
	.zero		0
	.zero		64


//--------------------- .nv.constant0._Z18compress_calc_gradIdEvPT_PKS0_S3_S3_iii --------------------------
	.section	.nv.constant0._Z18compress_calc_gradIdEvPT_PKS0_S3_S3_iii,"a",@progbits
	.sectionflags	@""
	.align	4
.nv.constant0._Z18compress_calc_gradIdEvPT_PKS0_S3_S3_iii:
	.zero		940


//--------------------- .nv.constant0._Z18compress_calc_gradIfEvPT_PKS0_S3_S3_iii --------------------------
	.section	.nv.constant0._Z18compress_calc_gradIfEvPT_PKS0_S3_S3_iii,"a",@progbits
	.sectionflags	@""
	.align	4
.nv.constant0._Z18compress_calc_gradIfEvPT_PKS0_S3_S3_iii:
	.zero		940


//--------------------- SYMBOLS --------------------------

	.type		.nv.reservedSmem.offset0,@object
	.size		.nv.reservedSmem.offset0,0x4
